//
// Generated by NVIDIA NVVM Compiler
//
// Compiler Build ID: CL-36424714
// Cuda compilation tools, release 13.0, V13.0.88
// Based on NVVM 20.0.0
//

.version 9.0
.target sm_100
.address_size 64

	// .globl	_Z7comparefdPf

.visible .entry _Z7comparefdPf(
	.param .f32 _Z7comparefdPf_param_0,
	.param .f64 _Z7comparefdPf_param_1,
	.param .u64 .ptr .align 1 _Z7comparefdPf_param_2
)
{
	.reg .b32 	%f<4>;
	.reg .b64 	%rd<3>;
	.reg .b64 	%fd<2>;

	ld.param.f32 	%f1, [_Z7comparefdPf_param_0];
	ld.param.f64 	%fd1, [_Z7comparefdPf_param_1];
	ld.param.u64 	%rd1, [_Z7comparefdPf_param_2];
	cvta.to.global.u64 	%rd2, %rd1;
	cvt.rn.f32.f64 	%f2, %fd1;
	div.approx.f32 	%f3, %f1, %f2;
	st.global.f32 	[%rd2], %f3;
	ret;

}
	// .globl	_Z8absolutefdPj
.visible .entry _Z8absolutefdPj(
	.param .f32 _Z8absolutefdPj_param_0,
	.param .f64 _Z8absolutefdPj_param_1,
	.param .u64 .ptr .align 1 _Z8absolutefdPj_param_2
)
{
	.reg .b32 	%r<7>;
	.reg .b32 	%f<3>;
	.reg .b64 	%rd<3>;
	.reg .b64 	%fd<2>;

	ld.param.f64 	%fd1, [_Z8absolutefdPj_param_1];
	ld.param.u64 	%rd1, [_Z8absolutefdPj_param_2];
	cvta.to.global.u64 	%rd2, %rd1;
	cvt.rn.f32.f64 	%f1, %fd1;
	ld.param.u32 	%r1, [_Z8absolutefdPj_param_0];
	mov.b32 	%r3, %f1;
	min.u32 	%r4, %r1, %r3;
	max.u32 	%r5, %r1, %r3;
	sub.s32 	%r6, %r5, %r4;
	st.global.u32 	[%rd2], %r6;
	ret;

}


// ===== COMPILED SASS (sm_100) =====

	.target	sm_100

	.elftype	@"ET_EXEC"


//--------------------- .note.nv.tkinfo           --------------------------
	.section	.note.nv.tkinfo,"",@"SHT_NOTE"
	.sectionflags	@"SHF_NOTE_NV_TKINFO"
	.tkinfo
        /*0018*/ 	.word	0x00000002
        /*0030*/ 	.string	""
        /*0030*/ 	.string	"ptxas"
        /*0030*/ 	.string	"Cuda compilation tools, release 13.0, V13.0.88"
        /*0030*/ 	.string	"Build cuda_13.0.r13.0/compiler.36424714_0"
        /*0030*/ 	.string	"-arch sm_100 -m 64 "



//--------------------- .note.nv.cuinfo           --------------------------
	.section	.note.nv.cuinfo,"",@"SHT_NOTE"
	.sectionflags	@"SHF_NOTE_NV_CUINFO"
        /*0018*/ 	.short	0x0002
        /*001a*/ 	.short	0x0064
        /*001c*/ 	.short	0x0082
	.zero		2


//--------------------- .nv.info                  --------------------------
	.section	.nv.info,"",@"SHT_CUDA_INFO"
	.align	4


	//----- nvinfo : EIATTR_REGCOUNT
	.align		4
        /*0000*/ 	.byte	0x04, 0x2f
        /*0002*/ 	.short	(.L_1 - .L_0)
	.align		4
.L_0:
        /*0004*/ 	.word	index@(_Z7comparefdPf)
        /*0008*/ 	.word	0x00000008


	//----- nvinfo : EIATTR_FRAME_SIZE
	.align		4
.L_1:
        /*000c*/ 	.byte	0x04, 0x11
        /*000e*/ 	.short	(.L_3 - .L_2)
	.align		4
.L_2:
        /*0010*/ 	.word	index@(_Z7comparefdPf)
        /*0014*/ 	.word	0x00000000


	//----- nvinfo : EIATTR_REGCOUNT
	.align		4
.L_3:
        /*0018*/ 	.byte	0x04, 0x2f
        /*001a*/ 	.short	(.L_5 - .L_4)
	.align		4
.L_4:
        /*001c*/ 	.word	index@(_Z8absolutefdPj)
        /*0020*/ 	.word	0x00000008


	//----- nvinfo : EIATTR_FRAME_SIZE
	.align		4
.L_5:
        /*0024*/ 	.byte	0x04, 0x11
        /*0026*/ 	.short	(.L_7 - .L_6)
	.align		4
.L_6:
        /*0028*/ 	.word	index@(_Z8absolutefdPj)
        /*002c*/ 	.word	0x00000000


	//----- nvinfo : EIATTR_MIN_STACK_SIZE
	.align		4
.L_7:
        /*0030*/ 	.byte	0x04, 0x12
        /*0032*/ 	.short	(.L_9 - .L_8)
	.align		4
.L_8:
        /*0034*/ 	.word	index@(_Z8absolutefdPj)
        /*0038*/ 	.word	0x00000000


	//----- nvinfo : EIATTR_MIN_STACK_SIZE
	.align		4
.L_9:
        /*003c*/ 	.byte	0x04, 0x12
        /*003e*/ 	.short	(.L_11 - .L_10)
	.align		4
.L_10:
        /*0040*/ 	.word	index@(_Z7comparefdPf)
        /*0044*/ 	.word	0x00000000
.L_11:


//--------------------- .nv.compat                --------------------------
	.section	.nv.compat,"",@"SHT_CUDA_COMPAT_INFO"
	.align	4
        /*0000*/ 	.byte	0x02, 0x09, 0x00, 0x00, 0x02, 0x02, 0x01, 0x00, 0x02, 0x05, 0x05, 0x00, 0x03, 0x07, 0x01, 0x01
        /*0010*/ 	.byte	0x02, 0x03, 0x00, 0x00, 0x02, 0x06, 0x01, 0x00, 0x04, 0x0b, 0x08, 0x00, 0x01, 0x00, 0x00, 0x00
        /*0020*/ 	.byte	0x00, 0x00, 0x00, 0x00


//--------------------- .nv.info._Z8absolutefdPj  --------------------------
	.section	.nv.info._Z8absolutefdPj,"",@"SHT_CUDA_INFO"
	.sectionflags	@""
	.align	4


	//----- nvinfo : EIATTR_CUDA_API_VERSION
	.align		4
        /*0000*/ 	.byte	0x04, 0x37
        /*0002*/ 	.short	(.L_13 - .L_12)
.L_12:
        /*0004*/ 	.word	0x00000082


	//----- nvinfo : EIATTR_KPARAM_INFO
	.align		4
.L_13:
        /*0008*/ 	.byte	0x04, 0x17
        /*000a*/ 	.short	(.L_15 - .L_14)
.L_14:
        /*000c*/ 	.word	0x00000000
        /*0010*/ 	.short	0x0002
        /*0012*/ 	.short	0x0010
        /*0014*/ 	.byte	0x00, 0xf5, 0x21, 0x00


	//----- nvinfo : EIATTR_KPARAM_INFO
	.align		4
.L_15:
        /*0018*/ 	.byte	0x04, 0x17
        /*001a*/ 	.short	(.L_17 - .L_16)
.L_16:
        /*001c*/ 	.word	0x00000000
        /*0020*/ 	.short	0x0001
        /*0022*/ 	.short	0x0008
        /*0024*/ 	.byte	0x00, 0xf0, 0x21, 0x00


	//----- nvinfo : EIATTR_KPARAM_INFO
	.align		4
.L_17:
        /*0028*/ 	.byte	0x04, 0x17
        /*002a*/ 	.short	(.L_19 - .L_18)
.L_18:
        /*002c*/ 	.word	0x00000000
        /*0030*/ 	.short	0x0000
        /*0032*/ 	.short	0x0000
        /*0034*/ 	.byte	0x00, 0xf0, 0x11, 0x00


	//----- nvinfo : EIATTR_SPARSE_MMA_MASK
	.align		4
.L_19:
        /*0038*/ 	.byte	0x03, 0x50
        /*003a*/ 	.short	0x0000


	//----- nvinfo : EIATTR_MAXREG_COUNT
	.align		4
        /*003c*/ 	.byte	0x03, 0x1b
        /*003e*/ 	.short	0x00ff


	//----- nvinfo : EIATTR_MERCURY_ISA_VERSION
	.align		4
        /*0040*/ 	.byte	0x03, 0x5f
        /*0042*/ 	.short	0x0101


	//----- nvinfo : EIATTR_VRC_CTA_INIT_COUNT
	.align		4
        /*0044*/ 	.byte	0x02, 0x4a
	.zero		1
	.zero		1


	//----- nvinfo : EIATTR_EXIT_INSTR_OFFSETS
	.align		4
        /*0048*/ 	.byte	0x04, 0x1c
        /*004a*/ 	.short	(.L_21 - .L_20)


	//   ....[0]....
.L_20:
        /*004c*/ 	.word	0x000000a0


	//----- nvinfo : EIATTR_CBANK_PARAM_SIZE
	.align		4
.L_21:
        /*0050*/ 	.byte	0x03, 0x19
        /*0052*/ 	.short	0x0018


	//----- nvinfo : EIATTR_PARAM_CBANK
	.align		4
        /*0054*/ 	.byte	0x04, 0x0a
        /*0056*/ 	.short	(.L_23 - .L_22)
	.align		4
.L_22:
        /*0058*/ 	.word	index@(.nv.constant0._Z8absolutefdPj)
        /*005c*/ 	.short	0x0380
        /*005e*/ 	.short	0x0018


	//----- nvinfo : EIATTR_SW_WAR
	.align		4
.L_23:
        /*0060*/ 	.byte	0x04, 0x36
        /*0062*/ 	.short	(.L_25 - .L_24)
.L_24:
        /*0064*/ 	.word	0x00000008
.L_25:


//--------------------- .nv.info._Z7comparefdPf   --------------------------
	.section	.nv.info._Z7comparefdPf,"",@"SHT_CUDA_INFO"
	.sectionflags	@""
	.align	4


	//----- nvinfo : EIATTR_CUDA_API_VERSION
	.align		4
        /*0000*/ 	.byte	0x04, 0x37
        /*0002*/ 	.short	(.L_27 - .L_26)
.L_26:
        /*0004*/ 	.word	0x00000082


	//----- nvinfo : EIATTR_KPARAM_INFO
	.align		4
.L_27:
        /*0008*/ 	.byte	0x04, 0x17
        /*000a*/ 	.short	(.L_29 - .L_28)
.L_28:
        /*000c*/ 	.word	0x00000000
        /*0010*/ 	.short	0x0002
        /*0012*/ 	.short	0x0010
        /*0014*/ 	.byte	0x00, 0xf5, 0x21, 0x00


	//----- nvinfo : EIATTR_KPARAM_INFO
	.align		4
.L_29:
        /*0018*/ 	.byte	0x04, 0x17
        /*001a*/ 	.short	(.L_31 - .L_30)
.L_30:
        /*001c*/ 	.word	0x00000000
        /*0020*/ 	.short	0x0001
        /*0022*/ 	.short	0x0008
        /*0024*/ 	.byte	0x00, 0xf0, 0x21, 0x00


	//----- nvinfo : EIATTR_KPARAM_INFO
	.align		4
.L_31:
        /*0028*/ 	.byte	0x04, 0x17
        /*002a*/ 	.short	(.L_33 - .L_32)
.L_32:
        /*002c*/ 	.word	0x00000000
        /*0030*/ 	.short	0x0000
        /*0032*/ 	.short	0x0000
        /*0034*/ 	.byte	0x00, 0xf0, 0x11, 0x00


	//----- nvinfo : EIATTR_SPARSE_MMA_MASK
	.align		4
.L_33:
        /*0038*/ 	.byte	0x03, 0x50
        /*003a*/ 	.short	0x0000


	//----- nvinfo : EIATTR_MAXREG_COUNT
	.align		4
        /*003c*/ 	.byte	0x03, 0x1b
        /*003e*/ 	.short	0x00ff


	//----- nvinfo : EIATTR_MERCURY_ISA_VERSION
	.align		4
        /*0040*/ 	.byte	0x03, 0x5f
        /*0042*/ 	.short	0x0101


	//----- nvinfo : EIATTR_VRC_CTA_INIT_COUNT
	.align		4
        /*0044*/ 	.byte	0x02, 0x4a
	.zero		1
	.zero		1


	//----- nvinfo : EIATTR_EXIT_INSTR_OFFSETS
	.align		4
        /*0048*/ 	.byte	0x04, 0x1c
        /*004a*/ 	.short	(.L_35 - .L_34)


	//   ....[0]....
.L_34:
        /*004c*/ 	.word	0x000000c0


	//----- nvinfo : EIATTR_CBANK_PARAM_SIZE
	.align		4
.L_35:
        /*0050*/ 	.byte	0x03, 0x19
        /*0052*/ 	.short	0x0018


	//----- nvinfo : EIATTR_PARAM_CBANK
	.align		4
        /*0054*/ 	.byte	0x04, 0x0a
        /*0056*/ 	.short	(.L_37 - .L_36)
	.align		4
.L_36:
        /*0058*/ 	.word	index@(.nv.constant0._Z7comparefdPf)
        /*005c*/ 	.short	0x0380
        /*005e*/ 	.short	0x0018


	//----- nvinfo : EIATTR_SW_WAR
	.align		4
.L_37:
        /*0060*/ 	.byte	0x04, 0x36
        /*0062*/ 	.short	(.L_39 - .L_38)
.L_38:
        /*0064*/ 	.word	0x00000008
.L_39:


//--------------------- .nv.callgraph             --------------------------
	.section	.nv.callgraph,"",@"SHT_CUDA_CALLGRAPH"
	.align	4
	.sectionentsize	8
	.align		4
        /*0000*/ 	.word	0x00000000
	.align		4
        /*0004*/ 	.word	0xffffffff
	.align		4
        /*0008*/ 	.word	0x00000000
	.align		4
        /*000c*/ 	.word	0xfffffffe
	.align		4
        /*0010*/ 	.word	0x00000000
	.align		4
        /*0014*/ 	.word	0xfffffffd
	.align		4
        /*0018*/ 	.word	0x00000000
	.align		4
        /*001c*/ 	.word	0xfffffffc


//--------------------- .text._Z8absolutefdPj     --------------------------
	.section	.text._Z8absolutefdPj,"ax",@progbits
	.align	128
        .global         _Z8absolutefdPj
        .type           _Z8absolutefdPj,@function
        .size           _Z8absolutefdPj,(.L_x_2 - _Z8absolutefdPj)
        .other          _Z8absolutefdPj,@"STO_CUDA_ENTRY STV_DEFAULT"
_Z8absolutefdPj:
.text._Z8absolutefdPj:
[----:B------:R-:W-:Y:S01]  /*0000*/  LDC R1, c[0x0][0x37c] ;  /* 0x0000df00ff017b82 */ /* 0x000fe20000000800 */
[----:B------:R-:W0:Y:S07]  /*0010*/  LDCU.64 UR4, c[0x0][0x388] ;  /* 0x00007100ff0477ac */ /* 0x000e2e0008000a00 */
[----:B------:R-:W1:Y:S01]  /*0020*/  LDC.64 R2, c[0x0][0x390] ;  /* 0x0000e400ff027b82 */ /* 0x000e620000000a00 */
[----:B------:R-:W2:Y:S01]  /*0030*/  LDCU UR6, c[0x0][0x380] ;  /* 0x00007000ff0677ac */ /* 0x000ea20008000800 */
[----:B0-----:R-:W2:Y:S01]  /*0040*/  F2F.F32.F64 R0, UR4 ;  /* 0x0000000400007d10 */ /* 0x001ea20008301000 */
[----:B------:R-:W1:Y:S01]  /*0050*/  LDCU.64 UR4, c[0x0][0x358] ;  /* 0x00006b00ff0477ac */ /* 0x000e620008000a00 */
[----:B--2---:R-:W-:-:S02]  /*0060*/  VIMNMX.U32 R4, PT, PT, R0, UR6, PT ;  /* 0x0000000600047c48 */ /* 0x004fc4000bfe0000 */
[----:B------:R-:W-:-:S05]  /*0070*/  VIMNMX.U32 R5, PT, PT, R0, UR6, !PT ;  /* 0x0000000600057c48 */ /* 0x000fca000ffe0000 */
[----:B------:R-:W-:-:S05]  /*0080*/  IMAD.IADD R5, R5, 0x1, -R4 ;  /* 0x0000000105057824 */ /* 0x000fca00078e0a04 */
[----:B-1----:R-:W-:Y:S01]  /*0090*/  STG.E desc[UR4][R2.64], R5 ;  /* 0x0000000502007986 */ /* 0x002fe2000c101904 */
[----:B------:R-:W-:Y:S05]  /*00a0*/  EXIT ;  /* 0x000000000000794d */ /* 0x000fea0003800000 */
.L_x_0:
[----:B------:R-:W-:-:S00]  /*00b0*/  BRA `(.L_x_0) ;  /* 0xfffffffc00fc7947 */ /* 0x000fc0000383ffff */
[----:B------:R-:W-:-:S00]  /*00c0*/  NOP ;  /* 0x0000000000007918 */ /* 0x000fc00000000000 */
        /* <DEDUP_REMOVED lines=11> */
.L_x_2:


//--------------------- .text._Z7comparefdPf      --------------------------
	.section	.text._Z7comparefdPf,"ax",@progbits
	.align	128
        .global         _Z7comparefdPf
        .type           _Z7comparefdPf,@function
        .size           _Z7comparefdPf,(.L_x_3 - _Z7comparefdPf)
        .other          _Z7comparefdPf,@"STO_CUDA_ENTRY STV_DEFAULT"
_Z7comparefdPf:
.text._Z7comparefdPf:
[----:B------:R-:W-:Y:S01]  /*0000*/  LDC R1, c[0x0][0x37c] ;  /* 0x0000df00ff017b82 */ /* 0x000fe20000000800 */
[----:B------:R-:W0:Y:S07]  /*0010*/  LDCU.64 UR4, c[0x0][0x388] ;  /* 0x00007100ff0477ac */ /* 0x000e2e0008000a00 */
[----:B------:R-:W1:Y:S08]  /*0020*/  LDC R5, c[0x0][0x380] ;  /* 0x0000e000ff057b82 */ /* 0x000e700000000800 */
[----:B------:R-:W2:Y:S01]  /*0030*/  LDC.64 R2, c[0x0][0x390] ;  /* 0x0000e400ff027b82 */ /* 0x000ea20000000a00 */
[----:B0-----:R-:W0:Y:S01]  /*0040*/  F2F.F32.F64 R0, UR4 ;  /* 0x0000000400007d10 */ /* 0x001e220008301000 */
[----:B------:R-:W2:Y:S01]  /*0050*/  LDCU.64 UR4, c[0x0][0x358] ;  /* 0x00006b00ff0477ac */ /* 0x000ea20008000a00 */
[----:B0-----:R-:W-:-:S13]  /*0060*/  FSETP.GEU.AND P0, PT, |R0|, 1.175494350822287508e-38, PT ;  /* 0x008000000000780b */ /* 0x001fda0003f0e200 */
[----:B------:R-:W-:Y:S01]  /*0070*/  @!P0 FMUL R0, R0, 16777216 ;  /* 0x4b80000000008820 */ /* 0x000fe20000400000 */
[----:B-1----:R-:W-:-:S05]  /*0080*/  @!P0 FMUL R5, R5, 16777216 ;  /* 0x4b80000005058820 */ /* 0x002fca0000400000 */
[----:B------:R-:W0:Y:S02]  /*0090*/  MUFU.RCP R0, R0 ;  /* 0x0000000000007308 */ /* 0x000e240000001000 */
[----:B0-----:R-:W-:-:S05]  /*00a0*/  FMUL R5, R0, R5 ;  /* 0x0000000500057220 */ /* 0x001fca0000400000 */
[----:B--2---:R-:W-:Y:S01]  /*00b0*/  STG.E desc[UR4][R2.64], R5 ;  /* 0x0000000502007986 */ /* 0x004fe2000c101904 */
[----:B------:R-:W-:Y:S05]  /*00c0*/  EXIT ;  /* 0x000000000000794d */ /* 0x000fea0003800000 */
.L_x_1:
        /* <DEDUP_REMOVED lines=11> */
.L_x_3:


//--------------------- .nv.shared.reserved.0     --------------------------
	.section	.nv.shared.reserved.0,"aw",@nobits
	.weak		__nv_reservedSMEM_offset_0_alias
	.size		__nv_reservedSMEM_offset_0_alias, 0, 64
	.other		__nv_reservedSMEM_offset_0_alias,@"STO_CUDA_RESERVED_SHARED STV_DEFAULT"
__nv_reservedSMEM_offset_0_alias:
	.zero		0
	.zero		64


//--------------------- .nv.constant0._Z8absolutefdPj --------------------------
	.section	.nv.constant0._Z8absolutefdPj,"a",@progbits
	.sectionflags	@""
	.align	4
.nv.constant0._Z8absolutefdPj:
	.zero		920


//--------------------- .nv.constant0._Z7comparefdPf --------------------------
	.section	.nv.constant0._Z7comparefdPf,"a",@progbits
	.sectionflags	@""
	.align	4
.nv.constant0._Z7comparefdPf:
	.zero		920


//--------------------- SYMBOLS --------------------------

	.type		.nv.reservedSmem.offset0,@object
	.size		.nv.reservedSmem.offset0,0x4
